//
// Generated by NVIDIA NVVM Compiler
//
// Compiler Build ID: CL-36424714
// Cuda compilation tools, release 13.0, V13.0.88
// Based on NVVM 20.0.0
//

.version 9.0
.target sm_100
.address_size 64

	// .globl	_Z12cu_fillArrayPiS_

.visible .entry _Z12cu_fillArrayPiS_(
	.param .u64 .ptr .align 1 _Z12cu_fillArrayPiS__param_0,
	.param .u64 .ptr .align 1 _Z12cu_fillArrayPiS__param_1
)
{
	.reg .b32 	%r<5>;
	.reg .b64 	%rd<8>;

	ld.param.u64 	%rd1, [_Z12cu_fillArrayPiS__param_0];
	ld.param.u64 	%rd2, [_Z12cu_fillArrayPiS__param_1];
	cvta.to.global.u64 	%rd3, %rd2;
	cvta.to.global.u64 	%rd4, %rd1;
	mov.u32 	%r1, %ctaid.x;
	shl.b32 	%r2, %r1, 3;
	mov.u32 	%r3, %tid.x;
	add.s32 	%r4, %r2, %r3;
	mul.wide.s32 	%rd5, %r4, 4;
	add.s64 	%rd6, %rd4, %rd5;
	st.global.u32 	[%rd6], %r1;
	add.s64 	%rd7, %rd3, %rd5;
	st.global.u32 	[%rd7], %r3;
	ret;

}


// ===== COMPILED SASS (sm_100) =====

	.target	sm_100

	.elftype	@"ET_EXEC"


//--------------------- .note.nv.tkinfo           --------------------------
	.section	.note.nv.tkinfo,"",@"SHT_NOTE"
	.sectionflags	@"SHF_NOTE_NV_TKINFO"
	.tkinfo
        /*0018*/ 	.word	0x00000002
        /*0030*/ 	.string	""
        /*0030*/ 	.string	"ptxas"
        /*0030*/ 	.string	"Cuda compilation tools, release 13.0, V13.0.88"
        /*0030*/ 	.string	"Build cuda_13.0.r13.0/compiler.36424714_0"
        /*0030*/ 	.string	"-arch sm_100 -m 64 "



//--------------------- .note.nv.cuinfo           --------------------------
	.section	.note.nv.cuinfo,"",@"SHT_NOTE"
	.sectionflags	@"SHF_NOTE_NV_CUINFO"
        /*0018*/ 	.short	0x0002
        /*001a*/ 	.short	0x0064
        /*001c*/ 	.short	0x0082
	.zero		2


//--------------------- .nv.info                  --------------------------
	.section	.nv.info,"",@"SHT_CUDA_INFO"
	.align	4


	//----- nvinfo : EIATTR_REGCOUNT
	.align		4
        /*0000*/ 	.byte	0x04, 0x2f
        /*0002*/ 	.short	(.L_1 - .L_0)
	.align		4
.L_0:
        /*0004*/ 	.word	index@(_Z12cu_fillArrayPiS_)
        /*0008*/ 	.word	0x0000000c


	//----- nvinfo : EIATTR_FRAME_SIZE
	.align		4
.L_1:
        /*000c*/ 	.byte	0x04, 0x11
        /*000e*/ 	.short	(.L_3 - .L_2)
	.align		4
.L_2:
        /*0010*/ 	.word	index@(_Z12cu_fillArrayPiS_)
        /*0014*/ 	.word	0x00000000


	//----- nvinfo : EIATTR_MIN_STACK_SIZE
	.align		4
.L_3:
        /*0018*/ 	.byte	0x04, 0x12
        /*001a*/ 	.short	(.L_5 - .L_4)
	.align		4
.L_4:
        /*001c*/ 	.word	index@(_Z12cu_fillArrayPiS_)
        /*0020*/ 	.word	0x00000000
.L_5:


//--------------------- .nv.compat                --------------------------
	.section	.nv.compat,"",@"SHT_CUDA_COMPAT_INFO"
	.align	4
        /*0000*/ 	.byte	0x02, 0x09, 0x00, 0x00, 0x02, 0x02, 0x01, 0x00, 0x02, 0x05, 0x05, 0x00, 0x03, 0x07, 0x01, 0x01
        /*0010*/ 	.byte	0x02, 0x03, 0x00, 0x00, 0x02, 0x06, 0x01, 0x00, 0x04, 0x0b, 0x08, 0x00, 0x09, 0x00, 0x00, 0x00
        /*0020*/ 	.byte	0x00, 0x00, 0x00, 0x00


//--------------------- .nv.info._Z12cu_fillArrayPiS_ --------------------------
	.section	.nv.info._Z12cu_fillArrayPiS_,"",@"SHT_CUDA_INFO"
	.sectionflags	@""
	.align	4


	//----- nvinfo : EIATTR_CUDA_API_VERSION
	.align		4
        /*0000*/ 	.byte	0x04, 0x37
        /*0002*/ 	.short	(.L_7 - .L_6)
.L_6:
        /*0004*/ 	.word	0x00000082


	//----- nvinfo : EIATTR_KPARAM_INFO
	.align		4
.L_7:
        /*0008*/ 	.byte	0x04, 0x17
        /*000a*/ 	.short	(.L_9 - .L_8)
.L_8:
        /*000c*/ 	.word	0x00000000
        /*0010*/ 	.short	0x0001
        /*0012*/ 	.short	0x0008
        /*0014*/ 	.byte	0x00, 0xf5, 0x21, 0x00


	//----- nvinfo : EIATTR_KPARAM_INFO
	.align		4
.L_9:
        /*0018*/ 	.byte	0x04, 0x17
        /*001a*/ 	.short	(.L_11 - .L_10)
.L_10:
        /*001c*/ 	.word	0x00000000
        /*0020*/ 	.short	0x0000
        /*0022*/ 	.short	0x0000
        /*0024*/ 	.byte	0x00, 0xf5, 0x21, 0x00


	//----- nvinfo : EIATTR_SPARSE_MMA_MASK
	.align		4
.L_11:
        /*0028*/ 	.byte	0x03, 0x50
        /*002a*/ 	.short	0x0000


	//----- nvinfo : EIATTR_MAXREG_COUNT
	.align		4
        /*002c*/ 	.byte	0x03, 0x1b
        /*002e*/ 	.short	0x00ff


	//----- nvinfo : EIATTR_MERCURY_ISA_VERSION
	.align		4
        /*0030*/ 	.byte	0x03, 0x5f
        /*0032*/ 	.short	0x0101


	//----- nvinfo : EIATTR_VRC_CTA_INIT_COUNT
	.align		4
        /*0034*/ 	.byte	0x02, 0x4a
	.zero		1
	.zero		1


	//----- nvinfo : EIATTR_EXIT_INSTR_OFFSETS
	.align		4
        /*0038*/ 	.byte	0x04, 0x1c
        /*003a*/ 	.short	(.L_13 - .L_12)


	//   ....[0]....
.L_12:
        /*003c*/ 	.word	0x000000b0


	//----- nvinfo : EIATTR_CBANK_PARAM_SIZE
	.align		4
.L_13:
        /*0040*/ 	.byte	0x03, 0x19
        /*0042*/ 	.short	0x0010


	//----- nvinfo : EIATTR_PARAM_CBANK
	.align		4
        /*0044*/ 	.byte	0x04, 0x0a
        /*0046*/ 	.short	(.L_15 - .L_14)
	.align		4
.L_14:
        /*0048*/ 	.word	index@(.nv.constant0._Z12cu_fillArrayPiS_)
        /*004c*/ 	.short	0x0380
        /*004e*/ 	.short	0x0010


	//----- nvinfo : EIATTR_SW_WAR
	.align		4
.L_15:
        /*0050*/ 	.byte	0x04, 0x36
        /*0052*/ 	.short	(.L_17 - .L_16)
.L_16:
        /*0054*/ 	.word	0x00000008
.L_17:


//--------------------- .nv.callgraph             --------------------------
	.section	.nv.callgraph,"",@"SHT_CUDA_CALLGRAPH"
	.align	4
	.sectionentsize	8
	.align		4
        /*0000*/ 	.word	0x00000000
	.align		4
        /*0004*/ 	.word	0xffffffff
	.align		4
        /*0008*/ 	.word	0x00000000
	.align		4
        /*000c*/ 	.word	0xfffffffe
	.align		4
        /*0010*/ 	.word	0x00000000
	.align		4
        /*0014*/ 	.word	0xfffffffd
	.align		4
        /*0018*/ 	.word	0x00000000
	.align		4
        /*001c*/ 	.word	0xfffffffc


//--------------------- .text._Z12cu_fillArrayPiS_ --------------------------
	.section	.text._Z12cu_fillArrayPiS_,"ax",@progbits
	.align	128
        .global         _Z12cu_fillArrayPiS_
        .type           _Z12cu_fillArrayPiS_,@function
        .size           _Z12cu_fillArrayPiS_,(.L_x_1 - _Z12cu_fillArrayPiS_)
        .other          _Z12cu_fillArrayPiS_,@"STO_CUDA_ENTRY STV_DEFAULT"
_Z12cu_fillArrayPiS_:
.text._Z12cu_fillArrayPiS_:
[----:B------:R-:W-:Y:S01]  /*0000*/  LDC R1, c[0x0][0x37c] ;  /* 0x0000df00ff017b82 */ /* 0x000fe20000000800 */
[----:B------:R-:W0:Y:S07]  /*0010*/  S2R R9, SR_CTAID.X ;  /* 0x0000000000097919 */ /* 0x000e2e0000002500 */
[----:B------:R-:W1:Y:S01]  /*0020*/  LDC.64 R2, c[0x0][0x380] ;  /* 0x0000e000ff027b82 */ /* 0x000e620000000a00 */
[----:B------:R-:W2:Y:S01]  /*0030*/  LDCU.64 UR4, c[0x0][0x358] ;  /* 0x00006b00ff0477ac */ /* 0x000ea20008000a00 */
[----:B------:R-:W0:Y:S06]  /*0040*/  S2R R0, SR_TID.X ;  /* 0x0000000000007919 */ /* 0x000e2c0000002100 */
[----:B------:R-:W3:Y:S01]  /*0050*/  LDC.64 R4, c[0x0][0x388] ;  /* 0x0000e200ff047b82 */ /* 0x000ee20000000a00 */
[----:B0-----:R-:W-:-:S05]  /*0060*/  LEA R7, R9, R0, 0x3 ;  /* 0x0000000009077211 */ /* 0x001fca00078e18ff */
[----:B-1----:R-:W-:-:S04]  /*0070*/  IMAD.WIDE R2, R7, 0x4, R2 ;  /* 0x0000000407027825 */ /* 0x002fc800078e0202 */
[----:B---3--:R-:W-:Y:S01]  /*0080*/  IMAD.WIDE R4, R7, 0x4, R4 ;  /* 0x0000000407047825 */ /* 0x008fe200078e0204 */
[----:B--2---:R-:W-:Y:S04]  /*0090*/  STG.E desc[UR4][R2.64], R9 ;  /* 0x0000000902007986 */ /* 0x004fe8000c101904 */
[----:B------:R-:W-:Y:S01]  /*00a0*/  STG.E desc[UR4][R4.64], R0 ;  /* 0x0000000004007986 */ /* 0x000fe2000c101904 */
[----:B------:R-:W-:Y:S05]  /*00b0*/  EXIT ;  /* 0x000000000000794d */ /* 0x000fea0003800000 */
.L_x_0:
[----:B------:R-:W-:-:S00]  /*00c0*/  BRA `(.L_x_0) ;  /* 0xfffffffc00fc7947 */ /* 0x000fc0000383ffff */
[----:B------:R-:W-:-:S00]  /*00d0*/  NOP ;  /* 0x0000000000007918 */ /* 0x000fc00000000000 */
        /* <DEDUP_REMOVED lines=10> */
.L_x_1:


//--------------------- .nv.shared.reserved.0     --------------------------
	.section	.nv.shared.reserved.0,"aw",@nobits
	.weak		__nv_reservedSMEM_offset_0_alias
	.size		__nv_reservedSMEM_offset_0_alias, 0, 64
	.other		__nv_reservedSMEM_offset_0_alias,@"STO_CUDA_RESERVED_SHARED STV_DEFAULT"
__nv_reservedSMEM_offset_0_alias:
	.zero		0
	.zero		64


//--------------------- .nv.constant0._Z12cu_fillArrayPiS_ --------------------------
	.section	.nv.constant0._Z12cu_fillArrayPiS_,"a",@progbits
	.sectionflags	@""
	.align	4
.nv.constant0._Z12cu_fillArrayPiS_:
	.zero		912


//--------------------- SYMBOLS --------------------------

	.type		.nv.reservedSmem.offset0,@object
	.size		.nv.reservedSmem.offset0,0x4
